//
// Generated by NVIDIA NVVM Compiler
//
// Compiler Build ID: CL-36424714
// Cuda compilation tools, release 13.0, V13.0.88
// Based on NVVM 20.0.0
//

.version 9.0
.target sm_100
.address_size 64

	// .globl	_Z30matTransposeSharedMemoryKernelPfS_
// _ZZ30matTransposeSharedMemoryKernelPfS_E3A_s has been demoted

.visible .entry _Z30matTransposeSharedMemoryKernelPfS_(
	.param .u64 .ptr .align 1 _Z30matTransposeSharedMemoryKernelPfS__param_0,
	.param .u64 .ptr .align 1 _Z30matTransposeSharedMemoryKernelPfS__param_1
)
{
	.reg .b32 	%r<29>;
	.reg .b32 	%f<9>;
	.reg .b64 	%rd<21>;
	// demoted variable
	.shared .align 4 .b8 _ZZ30matTransposeSharedMemoryKernelPfS_E3A_s[16384];
	ld.param.u64 	%rd1, [_Z30matTransposeSharedMemoryKernelPfS__param_0];
	ld.param.u64 	%rd2, [_Z30matTransposeSharedMemoryKernelPfS__param_1];
	cvta.to.global.u64 	%rd3, %rd1;
	cvta.to.global.u64 	%rd4, %rd2;
	mov.u32 	%r1, %tid.y;
	mov.u32 	%r2, %tid.x;
	mov.u32 	%r3, %ctaid.y;
	shl.b32 	%r4, %r3, 6;
	add.s32 	%r5, %r4, %r1;
	mov.u32 	%r6, %ctaid.x;
	shl.b32 	%r7, %r6, 6;
	add.s32 	%r8, %r7, %r2;
	shl.b32 	%r9, %r5, 11;
	add.s32 	%r10, %r8, %r9;
	shl.b32 	%r11, %r1, 8;
	mov.u32 	%r12, _ZZ30matTransposeSharedMemoryKernelPfS_E3A_s;
	add.s32 	%r13, %r12, %r11;
	mul.wide.u32 	%rd5, %r10, 4;
	add.s64 	%rd6, %rd3, %rd5;
	ld.global.f32 	%f1, [%rd6];
	shl.b32 	%r14, %r2, 2;
	add.s32 	%r15, %r13, %r14;
	st.shared.f32 	[%r15], %f1;
	add.s32 	%r16, %r10, 32;
	mul.wide.u32 	%rd7, %r16, 4;
	add.s64 	%rd8, %rd3, %rd7;
	ld.global.f32 	%f2, [%rd8];
	st.shared.f32 	[%r15+128], %f2;
	add.s32 	%r17, %r10, 65536;
	mul.wide.u32 	%rd9, %r17, 4;
	add.s64 	%rd10, %rd3, %rd9;
	ld.global.f32 	%f3, [%rd10];
	st.shared.f32 	[%r15+8192], %f3;
	add.s32 	%r18, %r10, 65568;
	mul.wide.u32 	%rd11, %r18, 4;
	add.s64 	%rd12, %rd3, %rd11;
	ld.global.f32 	%f4, [%rd12];
	st.shared.f32 	[%r15+8320], %f4;
	bar.sync 	0;
	add.s32 	%r19, %r7, %r1;
	add.s32 	%r20, %r4, %r2;
	shl.b32 	%r21, %r19, 11;
	add.s32 	%r22, %r20, %r21;
	mad.lo.s32 	%r23, %r1, -252, %r13;
	shl.b32 	%r24, %r2, 8;
	add.s32 	%r25, %r23, %r24;
	ld.shared.f32 	%f5, [%r25];
	mul.wide.u32 	%rd13, %r22, 4;
	add.s64 	%rd14, %rd4, %rd13;
	st.global.f32 	[%rd14], %f5;
	ld.shared.f32 	%f6, [%r25+8192];
	add.s32 	%r26, %r22, 32;
	mul.wide.u32 	%rd15, %r26, 4;
	add.s64 	%rd16, %rd4, %rd15;
	st.global.f32 	[%rd16], %f6;
	add.s32 	%r27, %r22, 65536;
	ld.shared.f32 	%f7, [%r25+128];
	mul.wide.u32 	%rd17, %r27, 4;
	add.s64 	%rd18, %rd4, %rd17;
	st.global.f32 	[%rd18], %f7;
	ld.shared.f32 	%f8, [%r25+8320];
	add.s32 	%r28, %r22, 65568;
	mul.wide.u32 	%rd19, %r28, 4;
	add.s64 	%rd20, %rd4, %rd19;
	st.global.f32 	[%rd20], %f8;
	ret;

}


// ===== COMPILED SASS (sm_100) =====

	.target	sm_100

	.elftype	@"ET_EXEC"


//--------------------- .note.nv.tkinfo           --------------------------
	.section	.note.nv.tkinfo,"",@"SHT_NOTE"
	.sectionflags	@"SHF_NOTE_NV_TKINFO"
	.tkinfo
        /*0018*/ 	.word	0x00000002
        /*0030*/ 	.string	""
        /*0030*/ 	.string	"ptxas"
        /*0030*/ 	.string	"Cuda compilation tools, release 13.0, V13.0.88"
        /*0030*/ 	.string	"Build cuda_13.0.r13.0/compiler.36424714_0"
        /*0030*/ 	.string	"-arch sm_100 -m 64 "



//--------------------- .note.nv.cuinfo           --------------------------
	.section	.note.nv.cuinfo,"",@"SHT_NOTE"
	.sectionflags	@"SHF_NOTE_NV_CUINFO"
        /*0018*/ 	.short	0x0002
        /*001a*/ 	.short	0x0064
        /*001c*/ 	.short	0x0082
	.zero		2


//--------------------- .nv.info                  --------------------------
	.section	.nv.info,"",@"SHT_CUDA_INFO"
	.align	4


	//----- nvinfo : EIATTR_REGCOUNT
	.align		4
        /*0000*/ 	.byte	0x04, 0x2f
        /*0002*/ 	.short	(.L_1 - .L_0)
	.align		4
.L_0:
        /*0004*/ 	.word	index@(_Z30matTransposeSharedMemoryKernelPfS_)
        /*0008*/ 	.word	0x00000018


	//----- nvinfo : EIATTR_FRAME_SIZE
	.align		4
.L_1:
        /*000c*/ 	.byte	0x04, 0x11
        /*000e*/ 	.short	(.L_3 - .L_2)
	.align		4
.L_2:
        /*0010*/ 	.word	index@(_Z30matTransposeSharedMemoryKernelPfS_)
        /*0014*/ 	.word	0x00000000


	//----- nvinfo : EIATTR_MIN_STACK_SIZE
	.align		4
.L_3:
        /*0018*/ 	.byte	0x04, 0x12
        /*001a*/ 	.short	(.L_5 - .L_4)
	.align		4
.L_4:
        /*001c*/ 	.word	index@(_Z30matTransposeSharedMemoryKernelPfS_)
        /*0020*/ 	.word	0x00000000
.L_5:


//--------------------- .nv.compat                --------------------------
	.section	.nv.compat,"",@"SHT_CUDA_COMPAT_INFO"
	.align	4
        /*0000*/ 	.byte	0x02, 0x09, 0x00, 0x00, 0x02, 0x02, 0x01, 0x00, 0x02, 0x05, 0x05, 0x00, 0x03, 0x07, 0x01, 0x01
        /*0010*/ 	.byte	0x02, 0x03, 0x00, 0x00, 0x02, 0x06, 0x01, 0x00, 0x04, 0x0b, 0x08, 0x00, 0x09, 0x00, 0x00, 0x00
        /*0020*/ 	.byte	0x00, 0x00, 0x00, 0x00


//--------------------- .nv.info._Z30matTransposeSharedMemoryKernelPfS_ --------------------------
	.section	.nv.info._Z30matTransposeSharedMemoryKernelPfS_,"",@"SHT_CUDA_INFO"
	.sectionflags	@""
	.align	4


	//----- nvinfo : EIATTR_CUDA_API_VERSION
	.align		4
        /*0000*/ 	.byte	0x04, 0x37
        /*0002*/ 	.short	(.L_7 - .L_6)
.L_6:
        /*0004*/ 	.word	0x00000082


	//----- nvinfo : EIATTR_KPARAM_INFO
	.align		4
.L_7:
        /*0008*/ 	.byte	0x04, 0x17
        /*000a*/ 	.short	(.L_9 - .L_8)
.L_8:
        /*000c*/ 	.word	0x00000000
        /*0010*/ 	.short	0x0001
        /*0012*/ 	.short	0x0008
        /*0014*/ 	.byte	0x00, 0xf5, 0x21, 0x00


	//----- nvinfo : EIATTR_KPARAM_INFO
	.align		4
.L_9:
        /*0018*/ 	.byte	0x04, 0x17
        /*001a*/ 	.short	(.L_11 - .L_10)
.L_10:
        /*001c*/ 	.word	0x00000000
        /*0020*/ 	.short	0x0000
        /*0022*/ 	.short	0x0000
        /*0024*/ 	.byte	0x00, 0xf5, 0x21, 0x00


	//----- nvinfo : EIATTR_SPARSE_MMA_MASK
	.align		4
.L_11:
        /*0028*/ 	.byte	0x03, 0x50
        /*002a*/ 	.short	0x0000


	//----- nvinfo : EIATTR_MAXREG_COUNT
	.align		4
        /*002c*/ 	.byte	0x03, 0x1b
        /*002e*/ 	.short	0x00ff


	//----- nvinfo : EIATTR_NUM_BARRIERS
	.align		4
        /*0030*/ 	.byte	0x02, 0x4c
        /*0032*/ 	.byte	0x01
	.zero		1


	//----- nvinfo : EIATTR_MERCURY_ISA_VERSION
	.align		4
        /*0034*/ 	.byte	0x03, 0x5f
        /*0036*/ 	.short	0x0101


	//----- nvinfo : EIATTR_VRC_CTA_INIT_COUNT
	.align		4
        /*0038*/ 	.byte	0x02, 0x4a
	.zero		1
	.zero		1


	//----- nvinfo : EIATTR_EXIT_INSTR_OFFSETS
	.align		4
        /*003c*/ 	.byte	0x04, 0x1c
        /*003e*/ 	.short	(.L_13 - .L_12)


	//   ....[0]....
.L_12:
        /*0040*/ 	.word	0x00000340


	//----- nvinfo : EIATTR_CBANK_PARAM_SIZE
	.align		4
.L_13:
        /*0044*/ 	.byte	0x03, 0x19
        /*0046*/ 	.short	0x0010


	//----- nvinfo : EIATTR_PARAM_CBANK
	.align		4
        /*0048*/ 	.byte	0x04, 0x0a
        /*004a*/ 	.short	(.L_15 - .L_14)
	.align		4
.L_14:
        /*004c*/ 	.word	index@(.nv.constant0._Z30matTransposeSharedMemoryKernelPfS_)
        /*0050*/ 	.short	0x0380
        /*0052*/ 	.short	0x0010


	//----- nvinfo : EIATTR_SW_WAR
	.align		4
.L_15:
        /*0054*/ 	.byte	0x04, 0x36
        /*0056*/ 	.short	(.L_17 - .L_16)
.L_16:
        /*0058*/ 	.word	0x00000008
.L_17:


//--------------------- .nv.callgraph             --------------------------
	.section	.nv.callgraph,"",@"SHT_CUDA_CALLGRAPH"
	.align	4
	.sectionentsize	8
	.align		4
        /*0000*/ 	.word	0x00000000
	.align		4
        /*0004*/ 	.word	0xffffffff
	.align		4
        /*0008*/ 	.word	0x00000000
	.align		4
        /*000c*/ 	.word	0xfffffffe
	.align		4
        /*0010*/ 	.word	0x00000000
	.align		4
        /*0014*/ 	.word	0xfffffffd
	.align		4
        /*0018*/ 	.word	0x00000000
	.align		4
        /*001c*/ 	.word	0xfffffffc


//--------------------- .text._Z30matTransposeSharedMemoryKernelPfS_ --------------------------
	.section	.text._Z30matTransposeSharedMemoryKernelPfS_,"ax",@progbits
	.align	128
        .global         _Z30matTransposeSharedMemoryKernelPfS_
        .type           _Z30matTransposeSharedMemoryKernelPfS_,@function
        .size           _Z30matTransposeSharedMemoryKernelPfS_,(.L_x_1 - _Z30matTransposeSharedMemoryKernelPfS_)
        .other          _Z30matTransposeSharedMemoryKernelPfS_,@"STO_CUDA_ENTRY STV_DEFAULT"
_Z30matTransposeSharedMemoryKernelPfS_:
.text._Z30matTransposeSharedMemoryKernelPfS_:
[----:B------:R-:W-:Y:S01]  /*0000*/  LDC R1, c[0x0][0x37c] ;  /* 0x0000df00ff017b82 */ /* 0x000fe20000000800 */
[----:B------:R-:W0:Y:S07]  /*0010*/  S2R R2, SR_TID.Y ;  /* 0x0000000000027919 */ /* 0x000e2e0000002200 */
[----:B------:R-:W1:Y:S01]  /*0020*/  LDC.64 R12, c[0x0][0x380] ;  /* 0x0000e000ff0c7b82 */ /* 0x000e620000000a00 */
[----:B------:R-:W2:Y:S01]  /*0030*/  LDCU.64 UR6, c[0x0][0x358] ;  /* 0x00006b00ff0677ac */ /* 0x000ea20008000a00 */
[----:B------:R-:W3:Y:S01]  /*0040*/  S2R R0, SR_TID.X ;  /* 0x0000000000007919 */ /* 0x000ee20000002100 */
[----:B------:R-:W0:Y:S01]  /*0050*/  S2R R3, SR_CTAID.Y ;  /* 0x0000000000037919 */ /* 0x000e220000002600 */
[----:B------:R-:W3:Y:S01]  /*0060*/  S2R R5, SR_CTAID.X ;  /* 0x0000000000057919 */ /* 0x000ee20000002500 */
[----:B0-----:R-:W-:-:S02]  /*0070*/  LEA R4, R3, R2, 0x6 ;  /* 0x0000000203047211 */ /* 0x001fc400078e30ff */
[----:B---3--:R-:W-:-:S04]  /*0080*/  LEA R7, R5, R0, 0x6 ;  /* 0x0000000005077211 */ /* 0x008fc800078e30ff */
[----:B------:R-:W-:-:S04]  /*0090*/  LEA R7, R4, R7, 0xb ;  /* 0x0000000704077211 */ /* 0x000fc800078e58ff */
[C---:B------:R-:W-:Y:S01]  /*00a0*/  IADD3 R11, PT, PT, R7.reuse, 0x10000, RZ ;  /* 0x00010000070b7810 */ /* 0x040fe20007ffe0ff */
[C---:B------:R-:W-:Y:S01]  /*00b0*/  VIADD R9, R7.reuse, 0x20 ;  /* 0x0000002007097836 */ /* 0x040fe20000000000 */
[C---:B------:R-:W-:Y:S01]  /*00c0*/  IADD3 R15, PT, PT, R7.reuse, 0x10020, RZ ;  /* 0x00010020070f7810 */ /* 0x040fe20007ffe0ff */
[----:B-1----:R-:W-:-:S04]  /*00d0*/  IMAD.WIDE.U32 R6, R7, 0x4, R12 ;  /* 0x0000000407067825 */ /* 0x002fc800078e000c */
[--C-:B------:R-:W-:Y:S01]  /*00e0*/  IMAD.WIDE.U32 R8, R9, 0x4, R12.reuse ;  /* 0x0000000409087825 */ /* 0x100fe200078e000c */
[----:B--2---:R0:W2:Y:S03]  /*00f0*/  LDG.E R4, desc[UR6][R6.64] ;  /* 0x0000000606047981 */ /* 0x0040a6000c1e1900 */
[--C-:B------:R-:W-:Y:S02]  /*0100*/  IMAD.WIDE.U32 R10, R11, 0x4, R12.reuse ;  /* 0x000000040b0a7825 */ /* 0x100fe400078e000c */
[----:B------:R1:W3:Y:S02]  /*0110*/  LDG.E R8, desc[UR6][R8.64] ;  /* 0x0000000608087981 */ /* 0x0002e4000c1e1900 */
[----:B------:R-:W-:Y:S02]  /*0120*/  IMAD.WIDE.U32 R12, R15, 0x4, R12 ;  /* 0x000000040f0c7825 */ /* 0x000fe400078e000c */
[----:B------:R-:W4:Y:S01]  /*0130*/  LDG.E R10, desc[UR6][R10.64] ;  /* 0x000000060a0a7981 */ /* 0x000f22000c1e1900 */
[----:B------:R-:W5:Y:S03]  /*0140*/  S2UR UR5, SR_CgaCtaId ;  /* 0x00000000000579c3 */ /* 0x000f660000008800 */
[----:B------:R-:W4:Y:S01]  /*0150*/  LDG.E R12, desc[UR6][R12.64] ;  /* 0x000000060c0c7981 */ /* 0x000f22000c1e1900 */
[----:B------:R-:W-:-:S04]  /*0160*/  UMOV UR4, 0x400 ;  /* 0x0000040000047882 */ /* 0x000fc80000000000 */
[----:B0-----:R-:W0:Y:S01]  /*0170*/  LDC.64 R6, c[0x0][0x388] ;  /* 0x0000e200ff067b82 */ /* 0x001e220000000a00 */
[----:B-----5:R-:W-:-:S06]  /*0180*/  ULEA UR4, UR5, UR4, 0x18 ;  /* 0x0000000405047291 */ /* 0x020fcc000f8ec0ff */
[----:B------:R-:W-:-:S05]  /*0190*/  LEA R15, R2, UR4, 0x8 ;  /* 0x00000004020f7c11 */ /* 0x000fca000f8e40ff */
[--C-:B------:R-:W-:Y:S02]  /*01a0*/  IMAD R17, R0, 0x4, R15.reuse ;  /* 0x0000000400117824 */ /* 0x100fe400078e020f */
[----:B------:R-:W-:-:S05]  /*01b0*/  IMAD R15, R2, -0xfc, R15 ;  /* 0xffffff04020f7824 */ /* 0x000fca00078e020f */
[----:B------:R-:W-:Y:S02]  /*01c0*/  LEA R15, R0, R15, 0x8 ;  /* 0x0000000f000f7211 */ /* 0x000fe400078e40ff */
[----:B------:R-:W-:Y:S02]  /*01d0*/  LEA R2, R5, R2, 0x6 ;  /* 0x0000000205027211 */ /* 0x000fe400078e30ff */
[----:B------:R-:W-:-:S05]  /*01e0*/  LEA R3, R3, R0, 0x6 ;  /* 0x0000000003037211 */ /* 0x000fca00078e30ff */
[----:B------:R-:W-:-:S05]  /*01f0*/  IMAD R3, R2, 0x800, R3 ;  /* 0x0000080002037824 */ /* 0x000fca00078e0203 */
[C---:B------:R-:W-:Y:S02]  /*0200*/  IADD3 R5, PT, PT, R3.reuse, 0x20, RZ ;  /* 0x0000002003057810 */ /* 0x040fe40007ffe0ff */
[C---:B-1----:R-:W-:Y:S01]  /*0210*/  IADD3 R9, PT, PT, R3.reuse, 0x10000, RZ ;  /* 0x0001000003097810 */ /* 0x042fe20007ffe0ff */
[----:B--2---:R-:W-:Y:S04]  /*0220*/  STS [R17], R4 ;  /* 0x0000000411007388 */ /* 0x004fe80000000800 */
[----:B---3--:R-:W-:Y:S04]  /*0230*/  STS [R17+0x80], R8 ;  /* 0x0000800811007388 */ /* 0x008fe80000000800 */
[----:B----4-:R-:W-:Y:S04]  /*0240*/  STS [R17+0x2000], R10 ;  /* 0x0020000a11007388 */ /* 0x010fe80000000800 */
[----:B------:R1:W-:Y:S01]  /*0250*/  STS [R17+0x2080], R12 ;  /* 0x0020800c11007388 */ /* 0x0003e20000000800 */
[----:B------:R-:W-:Y:S06]  /*0260*/  BAR.SYNC.DEFER_BLOCKING 0x0 ;  /* 0x0000000000007b1d */ /* 0x000fec0000010000 */
[----:B------:R-:W2:Y:S04]  /*0270*/  LDS R11, [R15] ;  /* 0x000000000f0b7984 */ /* 0x000ea80000000800 */
[----:B------:R-:W3:Y:S04]  /*0280*/  LDS R13, [R15+0x2000] ;  /* 0x002000000f0d7984 */ /* 0x000ee80000000800 */
[----:B------:R-:W4:Y:S04]  /*0290*/  LDS R19, [R15+0x80] ;  /* 0x000080000f137984 */ /* 0x000f280000000800 */
[----:B------:R-:W5:Y:S01]  /*02a0*/  LDS R21, [R15+0x2080] ;  /* 0x002080000f157984 */ /* 0x000f620000000800 */
[C---:B-1----:R-:W-:Y:S01]  /*02b0*/  IADD3 R17, PT, PT, R3.reuse, 0x10020, RZ ;  /* 0x0001002003117810 */ /* 0x042fe20007ffe0ff */
[----:B0-----:R-:W-:-:S04]  /*02c0*/  IMAD.WIDE.U32 R2, R3, 0x4, R6 ;  /* 0x0000000403027825 */ /* 0x001fc800078e0006 */
[----:B------:R-:W-:-:S04]  /*02d0*/  IMAD.WIDE.U32 R4, R5, 0x4, R6 ;  /* 0x0000000405047825 */ /* 0x000fc800078e0006 */
[----:B------:R-:W-:-:S04]  /*02e0*/  IMAD.WIDE.U32 R8, R9, 0x4, R6 ;  /* 0x0000000409087825 */ /* 0x000fc800078e0006 */
[----:B------:R-:W-:Y:S01]  /*02f0*/  IMAD.WIDE.U32 R6, R17, 0x4, R6 ;  /* 0x0000000411067825 */ /* 0x000fe200078e0006 */
[----:B--2---:R-:W-:Y:S04]  /*0300*/  STG.E desc[UR6][R2.64], R11 ;  /* 0x0000000b02007986 */ /* 0x004fe8000c101906 */
[----:B---3--:R-:W-:Y:S04]  /*0310*/  STG.E desc[UR6][R4.64], R13 ;  /* 0x0000000d04007986 */ /* 0x008fe8000c101906 */
[----:B----4-:R-:W-:Y:S04]  /*0320*/  STG.E desc[UR6][R8.64], R19 ;  /* 0x0000001308007986 */ /* 0x010fe8000c101906 */
[----:B-----5:R-:W-:Y:S01]  /*0330*/  STG.E desc[UR6][R6.64], R21 ;  /* 0x0000001506007986 */ /* 0x020fe2000c101906 */
[----:B------:R-:W-:Y:S05]  /*0340*/  EXIT ;  /* 0x000000000000794d */ /* 0x000fea0003800000 */
.L_x_0:
[----:B------:R-:W-:-:S00]  /*0350*/  BRA `(.L_x_0) ;  /* 0xfffffffc00fc7947 */ /* 0x000fc0000383ffff */
[----:B------:R-:W-:-:S00]  /*0360*/  NOP ;  /* 0x0000000000007918 */ /* 0x000fc00000000000 */
        /* <DEDUP_REMOVED lines=9> */
.L_x_1:


//--------------------- .nv.shared._Z30matTransposeSharedMemoryKernelPfS_ --------------------------
	.section	.nv.shared._Z30matTransposeSharedMemoryKernelPfS_,"aw",@nobits
	.sectionflags	@""
	.align	4
.nv.shared._Z30matTransposeSharedMemoryKernelPfS_:
	.zero		17408


//--------------------- .nv.shared.reserved.0     --------------------------
	.section	.nv.shared.reserved.0,"aw",@nobits
	.weak		__nv_reservedSMEM_offset_0_alias
	.size		__nv_reservedSMEM_offset_0_alias, 0, 64
	.other		__nv_reservedSMEM_offset_0_alias,@"STO_CUDA_RESERVED_SHARED STV_DEFAULT"
__nv_reservedSMEM_offset_0_alias:
	.zero		0
	.zero		64


//--------------------- .nv.constant0._Z30matTransposeSharedMemoryKernelPfS_ --------------------------
	.section	.nv.constant0._Z30matTransposeSharedMemoryKernelPfS_,"a",@progbits
	.sectionflags	@""
	.align	4
.nv.constant0._Z30matTransposeSharedMemoryKernelPfS_:
	.zero		912


//--------------------- SYMBOLS --------------------------

	.type		.nv.reservedSmem.offset0,@object
	.size		.nv.reservedSmem.offset0,0x4
	.type		.nv.reservedSmem.cap,@object
	.size		.nv.reservedSmem.cap,0x4
